	.headerflags	@"EF_CUDA_TEXMODE_UNIFIED EF_CUDA_64BIT_ADDRESS EF_CUDA_ACCELERATORS EF_CUDA_SM90 EF_CUDA_VIRTUAL_SM(EF_CUDA_SM90)"
	.elftype	@"ET_EXEC"


//--------------------- .nv.info                  --------------------------
	.section	.nv.info,"",@"SHT_CUDA_INFO"
	.align	4


	//----- nvinfo : EIATTR_REGCOUNT
	.align		4
        /*0000*/ 	.byte	0x04, 0x2f
        /*0002*/ 	.short	(.L_3 - .L_2)
	.align		4
.L_2:
        /*0004*/ 	.word	index@(triton_poi_fused__native_batch_norm_legit_no_training_add_38)
        /*0008*/ 	.word	0x00000020


	//----- nvinfo : EIATTR_MIN_STACK_SIZE
	.align		4
.L_3:
        /*000c*/ 	.byte	0x04, 0x12
        /*000e*/ 	.short	(.L_5 - .L_4)
	.align		4
.L_4:
        /*0010*/ 	.word	index@(triton_poi_fused__native_batch_norm_legit_no_training_add_38)
        /*0014*/ 	.word	0x00000000


	//----- nvinfo : EIATTR_FRAME_SIZE
	.align		4
.L_5:
        /*0018*/ 	.byte	0x04, 0x11
        /*001a*/ 	.short	(.L_7 - .L_6)
	.align		4
.L_6:
        /*001c*/ 	.word	index@(triton_poi_fused__native_batch_norm_legit_no_training_add_38)
        /*0020*/ 	.word	0x00000000


	//----- nvinfo : EIATTR_MIN_STACK_SIZE
	.align		4
.L_7:
        /*0024*/ 	.byte	0x04, 0x12
        /*0026*/ 	.short	(.L_9 - .L_8)
	.align		4
.L_8:
        /*0028*/ 	.word	index@(triton_poi_fused__native_batch_norm_legit_no_training_add_38)
        /*002c*/ 	.word	0x00000000
.L_9:


//--------------------- .nv.info.triton_poi_fused__native_batch_norm_legit_no_training_add_38 --------------------------
	.section	.nv.info.triton_poi_fused__native_batch_norm_legit_no_training_add_38,"",@"SHT_CUDA_INFO"
	.sectionflags	@""
	.align	4


	//----- nvinfo : EIATTR_CUDA_API_VERSION
	.align		4
        /*0000*/ 	.byte	0x04, 0x37
        /*0002*/ 	.short	(.L_11 - .L_10)
.L_10:
        /*0004*/ 	.word	0x0000007c


	//----- nvinfo : EIATTR_KPARAM_INFO
	.align		4
.L_11:
        /*0008*/ 	.byte	0x04, 0x17
        /*000a*/ 	.short	(.L_13 - .L_12)
.L_12:
        /*000c*/ 	.word	0x00000000
        /*0010*/ 	.short	0x0008
        /*0012*/ 	.short	0x003c
        /*0014*/ 	.byte	0x00, 0xf0, 0x11, 0x00


	//----- nvinfo : EIATTR_KPARAM_INFO
	.align		4
.L_13:
        /*0018*/ 	.byte	0x04, 0x17
        /*001a*/ 	.short	(.L_15 - .L_14)
.L_14:
        /*001c*/ 	.word	0x00000000
        /*0020*/ 	.short	0x0007
        /*0022*/ 	.short	0x0038
        /*0024*/ 	.byte	0x00, 0xf0, 0x11, 0x00


	//----- nvinfo : EIATTR_KPARAM_INFO
	.align		4
.L_15:
        /*0028*/ 	.byte	0x04, 0x17
        /*002a*/ 	.short	(.L_17 - .L_16)
.L_16:
        /*002c*/ 	.word	0x00000000
        /*0030*/ 	.short	0x0006
        /*0032*/ 	.short	0x0030
        /*0034*/ 	.byte	0x00, 0xf4, 0x21, 0x00


	//----- nvinfo : EIATTR_KPARAM_INFO
	.align		4
.L_17:
        /*0038*/ 	.byte	0x04, 0x17
        /*003a*/ 	.short	(.L_19 - .L_18)
.L_18:
        /*003c*/ 	.word	0x00000000
        /*0040*/ 	.short	0x0005
        /*0042*/ 	.short	0x0028
        /*0044*/ 	.byte	0x00, 0xf4, 0x21, 0x00


	//----- nvinfo : EIATTR_KPARAM_INFO
	.align		4
.L_19:
        /*0048*/ 	.byte	0x04, 0x17
        /*004a*/ 	.short	(.L_21 - .L_20)
.L_20:
        /*004c*/ 	.word	0x00000000
        /*0050*/ 	.short	0x0004
        /*0052*/ 	.short	0x0020
        /*0054*/ 	.byte	0x00, 0xf4, 0x21, 0x00


	//----- nvinfo : EIATTR_KPARAM_INFO
	.align		4
.L_21:
        /*0058*/ 	.byte	0x04, 0x17
        /*005a*/ 	.short	(.L_23 - .L_22)
.L_22:
        /*005c*/ 	.word	0x00000000
        /*0060*/ 	.short	0x0003
        /*0062*/ 	.short	0x0018
        /*0064*/ 	.byte	0x00, 0xf4, 0x21, 0x00


	//----- nvinfo : EIATTR_KPARAM_INFO
	.align		4
.L_23:
        /*0068*/ 	.byte	0x04, 0x17
        /*006a*/ 	.short	(.L_25 - .L_24)
.L_24:
        /*006c*/ 	.word	0x00000000
        /*0070*/ 	.short	0x0002
        /*0072*/ 	.short	0x0010
        /*0074*/ 	.byte	0x00, 0xf4, 0x21, 0x00


	//----- nvinfo : EIATTR_KPARAM_INFO
	.align		4
.L_25:
        /*0078*/ 	.byte	0x04, 0x17
        /*007a*/ 	.short	(.L_27 - .L_26)
.L_26:
        /*007c*/ 	.word	0x00000000
        /*0080*/ 	.short	0x0001
        /*0082*/ 	.short	0x0008
        /*0084*/ 	.byte	0x00, 0xf4, 0x21, 0x00


	//----- nvinfo : EIATTR_KPARAM_INFO
	.align		4
.L_27:
        /*0088*/ 	.byte	0x04, 0x17
        /*008a*/ 	.short	(.L_29 - .L_28)
.L_28:
        /*008c*/ 	.word	0x00000000
        /*0090*/ 	.short	0x0000
        /*0092*/ 	.short	0x0000
        /*0094*/ 	.byte	0x00, 0xf4, 0x21, 0x00


	//----- nvinfo : EIATTR_SPARSE_MMA_MASK
	.align		4
.L_29:
        /*0098*/ 	.byte	0x03, 0x50
        /*009a*/ 	.short	0x0000


	//----- nvinfo : EIATTR_MAXREG_COUNT
	.align		4
        /*009c*/ 	.byte	0x03, 0x1b
        /*009e*/ 	.short	0x00ff


	//----- nvinfo : EIATTR_EXIT_INSTR_OFFSETS
	.align		4
        /*00a0*/ 	.byte	0x04, 0x1c
        /*00a2*/ 	.short	(.L_31 - .L_30)


	//   ....[0]....
.L_30:
        /*00a4*/ 	.word	0x00000590


	//   ....[1]....
        /*00a8*/ 	.word	0x00000650


	//----- nvinfo : EIATTR_REQNTID
	.align		4
.L_31:
        /*00ac*/ 	.byte	0x04, 0x10
        /*00ae*/ 	.short	(.L_33 - .L_32)
.L_32:
        /*00b0*/ 	.word	0x00000080
        /*00b4*/ 	.word	0x00000001
        /*00b8*/ 	.word	0x00000001


	//----- nvinfo : EIATTR_CBANK_PARAM_SIZE
	.align		4
.L_33:
        /*00bc*/ 	.byte	0x03, 0x19
        /*00be*/ 	.short	0x0040


	//----- nvinfo : EIATTR_PARAM_CBANK
	.align		4
        /*00c0*/ 	.byte	0x04, 0x0a
        /*00c2*/ 	.short	(.L_35 - .L_34)
	.align		4
.L_34:
        /*00c4*/ 	.word	index@(.nv.constant0.triton_poi_fused__native_batch_norm_legit_no_training_add_38)
        /*00c8*/ 	.short	0x0210
        /*00ca*/ 	.short	0x0040


	//----- nvinfo : EIATTR_SW_WAR
	.align		4
.L_35:
        /*00cc*/ 	.byte	0x04, 0x36
        /*00ce*/ 	.short	(.L_37 - .L_36)
.L_36:
        /*00d0*/ 	.word	0x00000008
.L_37:


//--------------------- .nv.callgraph             --------------------------
	.section	.nv.callgraph,"",@"SHT_CUDA_CALLGRAPH"
	.align	4
	.sectionentsize	8
	.align		4
        /*0000*/ 	.word	0x00000000
	.align		4
        /*0004*/ 	.word	0xffffffff
	.align		4
        /*0008*/ 	.word	0x00000000
	.align		4
        /*000c*/ 	.word	0xfffffffe
	.align		4
        /*0010*/ 	.word	0x00000000
	.align		4
        /*0014*/ 	.word	0xfffffffd
	.align		4
        /*0018*/ 	.word	0x00000000
	.align		4
        /*001c*/ 	.word	0xfffffffc


//--------------------- .nv.constant4             --------------------------
	.section	.nv.constant4,"a",@progbits
	.align	8
	.align		8
.nv.constant4:
        /*0000*/ 	.dword	_$_str
	.align		8
        /*0008*/ 	.dword	_$_str_$_2


//--------------------- .text.triton_poi_fused__native_batch_norm_legit_no_training_add_38 --------------------------
	.section	.text.triton_poi_fused__native_batch_norm_legit_no_training_add_38,"ax",@progbits
	.sectionflags	@"SHF_BARRIERS=1"
	.align	128
        .global         triton_poi_fused__native_batch_norm_legit_no_training_add_38
        .type           triton_poi_fused__native_batch_norm_legit_no_training_add_38,@function
        .size           triton_poi_fused__native_batch_norm_legit_no_training_add_38,(.L_x_1 - triton_poi_fused__native_batch_norm_legit_no_training_add_38)
        .other          triton_poi_fused__native_batch_norm_legit_no_training_add_38,@"STO_CUDA_ENTRY STV_DEFAULT"
triton_poi_fused__native_batch_norm_legit_no_training_add_38:
.text.triton_poi_fused__native_batch_norm_legit_no_training_add_38:
[----:B------:R-:W0:Y:S01]  /*0000*/  LDC R1, c[0x0][0x28] ;  /* 0x00000a00ff017b82 */ /* 0x000e220000000800 */
[----:B------:R-:W1:Y:S07]  /*0010*/  S2R R20, SR_CTAID.X ;  /* 0x0000000000147919 */ /* 0x000e6e0000002500 */
[----:B------:R-:W2:Y:S01]  /*0020*/  LDC.64 R10, c[0x0][0x228] ;  /* 0x00008a00ff0a7b82 */ /* 0x000ea20000000a00 */
[----:B------:R-:W-:Y:S01]  /*0030*/  CS2R R2, SRZ ;  /* 0x0000000000027805 */ /* 0x000fe2000001ff00 */
[----:B------:R-:W-:Y:S01]  /*0040*/  ULDC.64 UR6, c[0x0][0x208] ;  /* 0x0000820000067ab9 */ /* 0x000fe20000000a00 */
[----:B------:R-:W3:Y:S01]  /*0050*/  S2R R18, SR_TID.X ;  /* 0x0000000000127919 */ /* 0x000ee20000002100 */
[----:B------:R-:W4:Y:S04]  /*0060*/  S2R R0, SR_CTAID.Y ;  /* 0x0000000000007919 */ /* 0x000f280000002600 */
[----:B------:R-:W5:Y:S08]  /*0070*/  LDC.64 R16, c[0x0][0x218] ;  /* 0x00008600ff107b82 */ /* 0x000f700000000a00 */
[----:B------:R-:W5:Y:S08]  /*0080*/  LDC.64 R14, c[0x0][0x220] ;  /* 0x00008800ff0e7b82 */ /* 0x000f700000000a00 */
[----:B------:R-:W5:Y:S01]  /*0090*/  LDC.64 R6, c[0x0][0x230] ;  /* 0x00008c00ff067b82 */ /* 0x000f620000000a00 */
[----:B-1----:R-:W-:-:S07]  /*00a0*/  IMAD.SHL.U32 R20, R20, 0x40, RZ ;  /* 0x0000004014147824 */ /* 0x002fce00078e00ff */
[----:B------:R-:W1:Y:S01]  /*00b0*/  LDC.64 R8, c[0x0][0x238] ;  /* 0x00008e00ff087b82 */ /* 0x000e620000000a00 */
[----:B---3--:R-:W-:-:S05]  /*00c0*/  IMAD.SHL.U32 R19, R18, 0x2, RZ ;  /* 0x0000000212137824 */ /* 0x008fca00078e00ff */
[----:B------:R-:W-:Y:S02]  /*00d0*/  LOP3.LUT R27, R20, 0x3e, R19, 0xf8, !PT ;  /* 0x0000003e141b7812 */ /* 0x000fe400078ef813 */
[----:B------:R-:W3:Y:S02]  /*00e0*/  LDC.64 R4, c[0x0][0x210] ;  /* 0x00008400ff047b82 */ /* 0x000ee40000000a00 */
[C---:B------:R-:W-:Y:S01]  /*00f0*/  ISETP.GE.AND P1, PT, R27.reuse, 0x30, PT ;  /* 0x000000301b00780c */ /* 0x040fe20003f26270 */
[----:B--2---:R-:W-:-:S12]  /*0100*/  IMAD.WIDE R10, R27, 0x4, R10 ;  /* 0x000000041b0a7825 */ /* 0x004fd800078e020a */
[----:B------:R2:W3:Y:S01]  /*0110*/  @!P1 LDG.E.EL.64 R2, desc[UR6][R10.64] ;  /* 0x000000060a029981 */ /* 0x0004e2000c2e1b00 */
[----:B------:R-:W-:Y:S01]  /*0120*/  SHF.R.U32.HI R23, RZ, 0x5, R18 ;  /* 0x00000005ff177819 */ /* 0x000fe20000011612 */
[----:B----4-:R-:W-:Y:S02]  /*0130*/  IMAD.SHL.U32 R0, R0, 0x4, RZ ;  /* 0x0000000400007824 */ /* 0x010fe400078e00ff */
[----:B0----5:R-:W-:Y:S01]  /*0140*/  IMAD.WIDE R14, R27, 0x4, R14 ;  /* 0x000000041b0e7825 */ /* 0x021fe200078e020e */
[----:B------:R-:W-:-:S04]  /*0150*/  SGXT.U32 R23, R23, 0x2 ;  /* 0x000000021717781a */ /* 0x000fc80000000000 */
[----:B------:R-:W-:Y:S02]  /*0160*/  LOP3.LUT R12, R0, R23, RZ, 0xfc, !PT ;  /* 0x00000017000c7212 */ /* 0x000fe400078efcff */
[----:B--2---:R-:W-:Y:S02]  /*0170*/  CS2R R10, SRZ ;  /* 0x00000000000a7805 */ /* 0x004fe4000001ff00 */
[C---:B------:R-:W-:Y:S01]  /*0180*/  ISETP.LT.AND P0, PT, R12.reuse, 0x40, !P1 ;  /* 0x000000400c00780c */ /* 0x040fe20004f01270 */
[----:B------:R-:W-:Y:S01]  /*0190*/  IMAD R21, R12, 0x30, R27 ;  /* 0x000000300c157824 */ /* 0x000fe200078e021b */
[----:B------:R-:W-:-:S03]  /*01a0*/  CS2R R12, SRZ ;  /* 0x00000000000c7805 */ /* 0x000fc6000001ff00 */
[----:B------:R-:W-:Y:S01]  /*01b0*/  IMAD.WIDE R16, R21, 0x4, R16 ;  /* 0x0000000415107825 */ /* 0x000fe200078e0210 */
[----:B------:R-:W-:Y:S02]  /*01c0*/  CS2R R24, SRZ ;  /* 0x0000000000187805 */ /* 0x000fe4000001ff00 */
[----:B------:R-:W2:Y:S01]  /*01d0*/  @!P1 LDG.E.EL.64 R12, desc[UR6][R14.64] ;  /* 0x000000060e0c9981 */ /* 0x000ea2000c2e1b00 */
[----:B------:R-:W-:-:S04]  /*01e0*/  IMAD.WIDE R6, R27, 0x4, R6 ;  /* 0x000000041b067825 */ /* 0x000fc800078e0206 */
[----:B------:R-:W2:Y:S01]  /*01f0*/  @P0 LDG.E.EL.64 R10, desc[UR6][R16.64] ;  /* 0x00000006100a0981 */ /* 0x000ea2000c2e1b00 */
[----:B-1----:R-:W-:Y:S01]  /*0200*/  IMAD.WIDE R26, R27, 0x4, R8 ;  /* 0x000000041b1a7825 */ /* 0x002fe200078e0208 */
[----:B------:R-:W-:Y:S02]  /*0210*/  CS2R R8, SRZ ;  /* 0x0000000000087805 */ /* 0x000fe4000001ff00 */
[----:B------:R0:W4:Y:S01]  /*0220*/  @!P1 LDG.E.EL.64 R24, desc[UR6][R6.64] ;  /* 0x0000000606189981 */ /* 0x000122000c2e1b00 */
[----:B---3--:R-:W-:Y:S01]  /*0230*/  IMAD.WIDE R28, R21, 0x4, R4 ;  /* 0x00000004151c7825 */ /* 0x008fe200078e0204 */
[----:B------:R-:W-:Y:S02]  /*0240*/  CS2R R4, SRZ ;  /* 0x0000000000047805 */ /* 0x000fe4000001ff00 */
[----:B------:R-:W4:Y:S04]  /*0250*/  @!P1 LDG.E.EL.64 R8, desc[UR6][R26.64] ;  /* 0x000000061a089981 */ /* 0x000f28000c2e1b00 */
[----:B------:R-:W3:Y:S01]  /*0260*/  @P0 LDG.E.EL.64 R4, desc[UR6][R28.64] ;  /* 0x000000061c040981 */ /* 0x000ee2000c2e1b00 */
[----:B------:R-:W1:Y:S01]  /*0270*/  S2UR UR5, SR_CgaCtaId ;  /* 0x00000000000579c3 */ /* 0x000e620000008800 */
[----:B0-----:R-:W-:Y:S01]  /*0280*/  IMAD.MOV.U32 R6, RZ, RZ, 0x3e800000 ;  /* 0x3e800000ff067424 */ /* 0x001fe200078e00ff */
[----:B------:R-:W-:-:S02]  /*0290*/  UMOV UR4, 0x400 ;  /* 0x0000040000047882 */ /* 0x000fc40000000000 */
[----:B-1----:R-:W-:Y:S01]  /*02a0*/  UPRMT UR4, UR5, 0x654, UR4 ;  /* 0x0000065405047896 */ /* 0x002fe20008000004 */
[----:B------:R-:W-:Y:S01]  /*02b0*/  LOP3.LUT R0, R0, 0x2, R19, 0xf8, !PT ;  /* 0x0000000200007812 */ /* 0x000fe200078ef813 */
[----:B------:R-:W-:Y:S01]  /*02c0*/  FADD R2, R2, 9.9999997473787516356e-06 ;  /* 0x3727c5ac02027421 */ /* 0x000fe20000000000 */
[----:B------:R-:W-:-:S03]  /*02d0*/  FADD R3, R3, 9.9999997473787516356e-06 ;  /* 0x3727c5ac03037421 */ /* 0x000fc60000000000 */
[----:B------:R-:W0:Y:S08]  /*02e0*/  MUFU.SQRT R14, R2 ;  /* 0x00000002000e7308 */ /* 0x000e300000002000 */
[----:B------:R-:W1:Y:S01]  /*02f0*/  MUFU.SQRT R15, R3 ;  /* 0x00000003000f7308 */ /* 0x000e620000002000 */
[C---:B0-----:R-:W-:Y:S02]  /*0300*/  FSETP.GT.AND P0, PT, R14.reuse, 8.50705917302346158658e+37, PT ;  /* 0x7e8000000e00780b */ /* 0x041fe40003f04000 */
[----:B------:R-:W-:-:S02]  /*0310*/  FSETP.GEU.AND P2, PT, R14, 1.175494350822287508e-38, PT ;  /* 0x008000000e00780b */ /* 0x000fc40003f4e000 */
[C---:B-1----:R-:W-:Y:S02]  /*0320*/  FSETP.GT.AND P1, PT, R15.reuse, 8.50705917302346158658e+37, PT ;  /* 0x7e8000000f00780b */ /* 0x042fe40003f24000 */
[----:B------:R-:W-:-:S07]  /*0330*/  FSETP.GEU.AND P3, PT, R15, 1.175494350822287508e-38, PT ;  /* 0x008000000f00780b */ /* 0x000fce0003f6e000 */
[----:B------:R-:W-:-:S04]  /*0340*/  @P0 FMUL R14, R14, 0.25 ;  /* 0x3e8000000e0e0820 */ /* 0x000fc80000400000 */
[----:B------:R-:W-:Y:S01]  /*0350*/  @!P2 FMUL R14, R14, 16777216 ;  /* 0x4b8000000e0ea820 */ /* 0x000fe20000400000 */
[----:B------:R-:W-:-:S04]  /*0360*/  @P1 FMUL R15, R15, 0.25 ;  /* 0x3e8000000f0f1820 */ /* 0x000fc80000400000 */
[----:B------:R-:W-:Y:S01]  /*0370*/  @!P3 FMUL R15, R15, 16777216 ;  /* 0x4b8000000f0fb820 */ /* 0x000fe20000400000 */
[----:B------:R-:W0:Y:S01]  /*0380*/  MUFU.RCP R14, R14 ;  /* 0x0000000e000e7308 */ /* 0x000e220000001000 */
[----:B------:R-:W-:-:S07]  /*0390*/  FSEL R3, R6, 1, P0 ;  /* 0x3f80000006037808 */ /* 0x000fce0000000000 */
[----:B------:R-:W1:Y:S01]  /*03a0*/  MUFU.RCP R15, R15 ;  /* 0x0000000f000f7308 */ /* 0x000e620000001000 */
[----:B------:R-:W-:Y:S01]  /*03b0*/  FSEL R6, R6, 1, P1 ;  /* 0x3f80000006067808 */ /* 0x000fe20000800000 */
[----:B------:R-:W-:Y:S01]  /*03c0*/  @!P2 FMUL R3, R3, 16777216 ;  /* 0x4b8000000303a820 */ /* 0x000fe20000400000 */
[----:B------:R-:W-:-:S03]  /*03d0*/  SHF.L.U32 R2, R18, 0x3, RZ ;  /* 0x0000000312027819 */ /* 0x000fc600000006ff */
[----:B------:R-:W-:Y:S01]  /*03e0*/  @!P3 FMUL R6, R6, 16777216 ;  /* 0x4b8000000606b820 */ /* 0x000fe20000400000 */
[----:B--2---:R-:W-:Y:S01]  /*03f0*/  FADD R11, -R13, R11 ;  /* 0x0000000b0d0b7221 */ /* 0x004fe20000000100 */
[----:B------:R-:W-:Y:S01]  /*0400*/  FADD R10, -R12, R10 ;  /* 0x0000000a0c0a7221 */ /* 0x000fe20000000100 */
[----:B0-----:R-:W-:Y:S01]  /*0410*/  FMUL R7, R14, R3 ;  /* 0x000000030e077220 */ /* 0x001fe20000400000 */
[----:B------:R-:W-:Y:S01]  /*0420*/  LOP3.LUT R12, R2, 0xf8, RZ, 0xc0, !PT ;  /* 0x000000f8020c7812 */ /* 0x000fe200078ec0ff */
[----:B-1----:R-:W-:Y:S02]  /*0430*/  FMUL R6, R15, R6 ;  /* 0x000000060f067220 */ /* 0x002fe40000400000 */
[----:B------:R-:W-:Y:S02]  /*0440*/  FMUL R7, R10, R7 ;  /* 0x000000070a077220 */ /* 0x000fe40000400000 */
[----:B------:R-:W-:Y:S01]  /*0450*/  FMUL R6, R11, R6 ;  /* 0x000000060b067220 */ /* 0x000fe20000400000 */
[----:B------:R-:W-:Y:S01]  /*0460*/  LOP3.LUT R23, R23, 0xf8, R2, 0xf8, !PT ;  /* 0x000000f817177812 */ /* 0x000fe200078ef802 */
[----:B----4-:R-:W-:Y:S01]  /*0470*/  FFMA R7, R7, R24, R8 ;  /* 0x0000001807077223 */ /* 0x010fe20000000008 */
[----:B------:R-:W-:Y:S01]  /*0480*/  LEA R12, R12, UR4, 0x1 ;  /* 0x000000040c0c7c11 */ /* 0x000fe2000f8e08ff */
[----:B------:R-:W-:Y:S01]  /*0490*/  FFMA R6, R6, R25, R9 ;  /* 0x0000001906067223 */ /* 0x000fe20000000009 */
[----:B------:R-:W-:Y:S01]  /*04a0*/  SHF.R.U32.HI R13, RZ, 0x1, R18 ;  /* 0x00000001ff0d7819 */ /* 0x000fe20000011612 */
[----:B---3--:R-:W-:-:S02]  /*04b0*/  FADD R4, R7, R4 ;  /* 0x0000000407047221 */ /* 0x008fc40000000000 */
[----:B------:R-:W-:Y:S02]  /*04c0*/  IMAD R12, R23, 0x4, R12 ;  /* 0x00000004170c7824 */ /* 0x000fe400078e020c */
[----:B------:R-:W-:Y:S01]  /*04d0*/  FADD R5, R6, R5 ;  /* 0x0000000506057221 */ /* 0x000fe20000000000 */
[----:B------:R-:W-:Y:S02]  /*04e0*/  SGXT.U32 R3, R13, 0x6 ;  /* 0x000000060d03781a */ /* 0x000fe40000000000 */
[----:B------:R0:W-:Y:S04]  /*04f0*/  STS [R12], R4 ;  /* 0x000000040c007388 */ /* 0x0001e80000000800 */
[----:B------:R0:W-:Y:S01]  /*0500*/  STS [R12+0x18], R5 ;  /* 0x000018050c007388 */ /* 0x0001e20000000800 */
[----:B------:R-:W-:Y:S01]  /*0510*/  LOP3.LUT R20, R20, R3, RZ, 0xfc, !PT ;  /* 0x0000000314147212 */ /* 0x000fe200078efcff */
[----:B------:R-:W-:Y:S03]  /*0520*/  BAR.SYNC.DEFER_BLOCKING 0x0 ;  /* 0x0000000000007b1d */ /* 0x000fe60000010000 */
[----:B------:R-:W-:-:S04]  /*0530*/  ISETP.GE.AND P0, PT, R20, 0x30, PT ;  /* 0x000000301400780c */ /* 0x000fc80003f06270 */
[----:B------:R-:W-:Y:S02]  /*0540*/  ISETP.LT.AND P0, PT, R0, 0x40, !P0 ;  /* 0x000000400000780c */ /* 0x000fe40004701270 */
[----:B------:R-:W-:Y:S02]  /*0550*/  LOP3.LUT R18, R18, 0x7e, RZ, 0xc0, !PT ;  /* 0x0000007e12127812 */ /* 0x000fe400078ec0ff */
[----:B------:R-:W-:Y:S02]  /*0560*/  LOP3.LUT R3, R2, 0x3f8, RZ, 0xc0, !PT ;  /* 0x000003f802037812 */ /* 0x000fe400078ec0ff */
[----:B------:R-:W-:-:S05]  /*0570*/  LEA R18, R18, UR4, 0x2 ;  /* 0x0000000412127c11 */ /* 0x000fca000f8e10ff */
[----:B------:R-:W-:Y:S02]  /*0580*/  IMAD.IADD R18, R18, 0x1, R3 ;  /* 0x0000000112127824 */ /* 0x000fe400078e0203 */
[----:B0-----:R-:W-:Y:S05]  /*0590*/  @!P0 EXIT ;  /* 0x000000000000894d */ /* 0x001fea0003800000 */
[----:B------:R-:W0:Y:S01]  /*05a0*/  LDS.64 R18, [R18] ;  /* 0x0000000012127984 */ /* 0x000e220000000a00 */
[----:B------:R-:W-:Y:S01]  /*05b0*/  SHF.R.S32.HI R5, RZ, 0x1f, R0 ;  /* 0x0000001fff057819 */ /* 0x000fe20000011400 */
[----:B------:R-:W1:Y:S03]  /*05c0*/  LDC.64 R2, c[0x0][0x240] ;  /* 0x00009000ff027b82 */ /* 0x000e660000000a00 */
[----:B------:R-:W-:-:S04]  /*05d0*/  LEA.HI R5, R5, R0, RZ, 0x4 ;  /* 0x0000000005057211 */ /* 0x000fc800078f20ff */
[----:B------:R-:W-:Y:S02]  /*05e0*/  LOP3.LUT R7, R5, 0xfffffff0, RZ, 0xc0, !PT ;  /* 0xfffffff005077812 */ /* 0x000fe400078ec0ff */
[----:B------:R-:W-:Y:S02]  /*05f0*/  SHF.R.S32.HI R5, RZ, 0x4, R5 ;  /* 0x00000004ff057819 */ /* 0x000fe40000011405 */
[----:B------:R-:W-:-:S05]  /*0600*/  IADD3 R7, R0, -R7, RZ ;  /* 0x8000000700077210 */ /* 0x000fca0007ffe0ff */
[----:B------:R-:W-:-:S04]  /*0610*/  IMAD R20, R20, 0x10, R7 ;  /* 0x0000001014147824 */ /* 0x000fc800078e0207 */
[----:B------:R-:W-:-:S04]  /*0620*/  IMAD R5, R5, 0x300, R20 ;  /* 0x0000030005057824 */ /* 0x000fc800078e0214 */
[----:B-1----:R-:W-:-:S05]  /*0630*/  IMAD.WIDE R2, R5, 0x4, R2 ;  /* 0x0000000405027825 */ /* 0x002fca00078e0202 */
[----:B0-----:R-:W-:Y:S01]  /*0640*/  STG.E.64 desc[UR6][R2.64], R18 ;  /* 0x0000001202007986 */ /* 0x001fe2000c101b06 */
[----:B------:R-:W-:Y:S05]  /*0650*/  EXIT ;  /* 0x000000000000794d */ /* 0x000fea0003800000 */
.L_x_0:
[----:B------:R-:W-:-:S00]  /*0660*/  BRA `(.L_x_0) ;  /* 0xfffffffc00fc7947 */ /* 0x000fc0000383ffff */
[----:B------:R-:W-:-:S00]  /*0670*/  NOP ;  /* 0x0000000000007918 */ /* 0x000fc00000000000 */
        /* <DEDUP_REMOVED lines=8> */
.L_x_1:


//--------------------- .nv.global.init           --------------------------
	.section	.nv.global.init,"aw",@progbits
.nv.global.init:
	.type		_$_str,@object
	.size		_$_str,(_$_str_$_2 - _$_str)
_$_str:
        /*0000*/ 	.byte	0x5f, 0x5f, 0x43, 0x55, 0x44, 0x41, 0x5f, 0x46, 0x54, 0x5a, 0x00
	.type		_$_str_$_2,@object
	.size		_$_str_$_2,(.L_1 - _$_str_$_2)
_$_str_$_2:
        /*000b*/ 	.byte	0x5f, 0x5f, 0x43, 0x55, 0x44, 0x41, 0x5f, 0x50, 0x52, 0x45, 0x43, 0x5f, 0x53, 0x51, 0x52, 0x54
        /*001b*/ 	.byte	0x00
.L_1:


//--------------------- .nv.shared.triton_poi_fused__native_batch_norm_legit_no_training_add_38 --------------------------
	.section	.nv.shared.triton_poi_fused__native_batch_norm_legit_no_training_add_38,"aw",@nobits
	.sectionflags	@""
	.align	16
	.zero		1024


//--------------------- .nv.constant0.triton_poi_fused__native_batch_norm_legit_no_training_add_38 --------------------------
	.section	.nv.constant0.triton_poi_fused__native_batch_norm_legit_no_training_add_38,"a",@progbits
	.sectionflags	@""
	.align	4
.nv.constant0.triton_poi_fused__native_batch_norm_legit_no_training_add_38:
	.zero		592
